//
// Generated by NVIDIA NVVM Compiler
//
// Compiler Build ID: CL-36424714
// Cuda compilation tools, release 13.0, V13.0.88
// Based on NVVM 20.0.0
//

.version 9.0
.target sm_100
.address_size 64

	// .globl	_Z15TiledConvKernel6Matrix6FilterS_
// _ZZ15TiledConvKernel6Matrix6FilterS_E11shared_Msub has been demoted
// _ZZ15TiledConvKernel6Matrix6FilterS_E11shared_Fsub has been demoted

.visible .entry _Z15TiledConvKernel6Matrix6FilterS_(
	.param .align 8 .b8 _Z15TiledConvKernel6Matrix6FilterS__param_0[24],
	.param .align 8 .b8 _Z15TiledConvKernel6Matrix6FilterS__param_1[24],
	.param .align 8 .b8 _Z15TiledConvKernel6Matrix6FilterS__param_2[24]
)
{
	.reg .pred 	%p<32>;
	.reg .b32 	%r<38>;
	.reg .b64 	%rd<24>;
	.reg .b64 	%fd<142>;
	// demoted variable
	.shared .align 8 .b8 _ZZ15TiledConvKernel6Matrix6FilterS_E11shared_Msub[24576];
	// demoted variable
	.shared .align 8 .b8 _ZZ15TiledConvKernel6Matrix6FilterS_E11shared_Fsub[13824];
	ld.param.u64 	%rd3, [_Z15TiledConvKernel6Matrix6FilterS__param_0+16];
	ld.param.v2.u32 	{%r15, %r16}, [_Z15TiledConvKernel6Matrix6FilterS__param_0+8];
	ld.param.u32 	%r2, [_Z15TiledConvKernel6Matrix6FilterS__param_2+4];
	ld.param.u32 	%r3, [_Z15TiledConvKernel6Matrix6FilterS__param_2+8];
	ld.param.v2.u32 	{%r13, %r14}, [_Z15TiledConvKernel6Matrix6FilterS__param_0];
	ld.param.u64 	%rd4, [_Z15TiledConvKernel6Matrix6FilterS__param_2+16];
	ld.param.u64 	%rd5, [_Z15TiledConvKernel6Matrix6FilterS__param_1+16];
	cvta.to.global.u64 	%rd1, %rd5;
	cvta.to.global.u64 	%rd2, %rd4;
	mov.u32 	%r4, %tid.y;
	mov.u32 	%r5, %tid.x;
	mov.u32 	%r17, %ctaid.y;
	mov.u32 	%r18, %ctaid.x;
	mov.u32 	%r6, %ctaid.z;
	mad.lo.s32 	%r7, %r17, 30, %r4;
	mul.lo.s32 	%r19, %r18, 30;
	add.s32 	%r20, %r19, %r5;
	mad.lo.s32 	%r9, %r14, %r17, %r19;
	max.u32 	%r21, %r7, %r20;
	setp.lt.u32 	%p1, %r21, 1024;
	setp.gt.u32 	%p2, %r21, 1023;
	shl.b32 	%r22, %r4, 5;
	add.s32 	%r10, %r22, %r5;
	shl.b32 	%r23, %r10, 3;
	mov.u32 	%r24, _ZZ15TiledConvKernel6Matrix6FilterS_E11shared_Msub;
	add.s32 	%r11, %r24, %r23;
	@%p2 bra 	$L__BB0_2;
	cvt.s64.s32 	%rd6, %r9;
	cvta.to.global.u64 	%rd7, %rd3;
	mad.lo.s32 	%r25, %r4, %r14, %r5;
	cvt.s64.s32 	%rd8, %r25;
	add.s64 	%rd9, %rd8, %rd6;
	shl.b64 	%rd10, %rd9, 3;
	add.s64 	%rd11, %rd7, %rd10;
	ld.global.f64 	%fd55, [%rd11];
	st.shared.f64 	[%r11], %fd55;
	add.s32 	%r26, %r15, %r4;
	mad.lo.s32 	%r27, %r26, %r14, %r5;
	cvt.s64.s32 	%rd12, %r27;
	add.s64 	%rd13, %rd12, %rd6;
	shl.b64 	%rd14, %rd13, 3;
	add.s64 	%rd15, %rd7, %rd14;
	ld.global.f64 	%fd56, [%rd15];
	st.shared.f64 	[%r11+8192], %fd56;
	add.s32 	%r28, %r26, %r15;
	mad.lo.s32 	%r29, %r28, %r14, %r5;
	cvt.s64.s32 	%rd16, %r29;
	add.s64 	%rd17, %rd16, %rd6;
	shl.b64 	%rd18, %rd17, 3;
	add.s64 	%rd19, %rd7, %rd18;
	ld.global.f64 	%fd57, [%rd19];
	st.shared.f64 	[%r11+16384], %fd57;
$L__BB0_2:
	bar.sync 	0;
	ld.global.f64 	%fd58, [%rd1];
	st.shared.f64 	[_ZZ15TiledConvKernel6Matrix6FilterS_E11shared_Fsub], %fd58;
	setp.gt.u32 	%p3, %r10, 1727;
	@%p3 bra 	$L__BB0_4;
	mul.wide.u32 	%rd20, %r10, 8;
	add.s64 	%rd21, %rd1, %rd20;
	ld.global.f64 	%fd59, [%rd21];
	mov.u32 	%r31, _ZZ15TiledConvKernel6Matrix6FilterS_E11shared_Fsub;
	add.s32 	%r32, %r31, %r23;
	st.shared.f64 	[%r32], %fd59;
$L__BB0_4:
	bar.sync 	0;
	mov.u32 	%r33, _ZZ15TiledConvKernel6Matrix6FilterS_E11shared_Fsub;
	mad.lo.s32 	%r12, %r6, 216, %r33;
	mov.f64 	%fd116, 0d0000000000000000;
	not.pred 	%p4, %p1;
	@%p4 bra 	$L__BB0_6;
	ld.shared.f64 	%fd61, [%r12];
	ld.shared.f64 	%fd62, [%r11];
	fma.rn.f64 	%fd116, %fd61, %fd62, 0d0000000000000000;
$L__BB0_6:
	@%p4 bra 	$L__BB0_8;
	ld.shared.f64 	%fd63, [%r12+8];
	ld.shared.f64 	%fd64, [%r11+8];
	fma.rn.f64 	%fd116, %fd63, %fd64, %fd116;
$L__BB0_8:
	@%p4 bra 	$L__BB0_10;
	ld.shared.f64 	%fd65, [%r12+16];
	ld.shared.f64 	%fd66, [%r11+16];
	fma.rn.f64 	%fd116, %fd65, %fd66, %fd116;
$L__BB0_10:
	@%p4 bra 	$L__BB0_12;
	ld.shared.f64 	%fd67, [%r12+24];
	ld.shared.f64 	%fd68, [%r11+256];
	fma.rn.f64 	%fd116, %fd67, %fd68, %fd116;
$L__BB0_12:
	@%p4 bra 	$L__BB0_14;
	ld.shared.f64 	%fd69, [%r12+32];
	ld.shared.f64 	%fd70, [%r11+264];
	fma.rn.f64 	%fd116, %fd69, %fd70, %fd116;
$L__BB0_14:
	@%p4 bra 	$L__BB0_16;
	ld.shared.f64 	%fd71, [%r12+40];
	ld.shared.f64 	%fd72, [%r11+272];
	fma.rn.f64 	%fd116, %fd71, %fd72, %fd116;
$L__BB0_16:
	@%p4 bra 	$L__BB0_18;
	ld.shared.f64 	%fd73, [%r12+48];
	ld.shared.f64 	%fd74, [%r11+512];
	fma.rn.f64 	%fd116, %fd73, %fd74, %fd116;
$L__BB0_18:
	@%p4 bra 	$L__BB0_20;
	ld.shared.f64 	%fd75, [%r12+56];
	ld.shared.f64 	%fd76, [%r11+520];
	fma.rn.f64 	%fd116, %fd75, %fd76, %fd116;
$L__BB0_20:
	@%p4 bra 	$L__BB0_22;
	ld.shared.f64 	%fd77, [%r12+64];
	ld.shared.f64 	%fd78, [%r11+528];
	fma.rn.f64 	%fd116, %fd77, %fd78, %fd116;
$L__BB0_22:
	@%p4 bra 	$L__BB0_24;
	ld.shared.f64 	%fd79, [%r12+72];
	ld.shared.f64 	%fd80, [%r11+8192];
	fma.rn.f64 	%fd116, %fd79, %fd80, %fd116;
$L__BB0_24:
	@%p4 bra 	$L__BB0_26;
	ld.shared.f64 	%fd81, [%r12+80];
	ld.shared.f64 	%fd82, [%r11+8200];
	fma.rn.f64 	%fd116, %fd81, %fd82, %fd116;
$L__BB0_26:
	@%p4 bra 	$L__BB0_28;
	ld.shared.f64 	%fd83, [%r12+88];
	ld.shared.f64 	%fd84, [%r11+8208];
	fma.rn.f64 	%fd116, %fd83, %fd84, %fd116;
$L__BB0_28:
	@%p4 bra 	$L__BB0_30;
	ld.shared.f64 	%fd85, [%r12+96];
	ld.shared.f64 	%fd86, [%r11+8448];
	fma.rn.f64 	%fd116, %fd85, %fd86, %fd116;
$L__BB0_30:
	@%p4 bra 	$L__BB0_32;
	ld.shared.f64 	%fd87, [%r12+104];
	ld.shared.f64 	%fd88, [%r11+8456];
	fma.rn.f64 	%fd116, %fd87, %fd88, %fd116;
$L__BB0_32:
	@%p4 bra 	$L__BB0_34;
	ld.shared.f64 	%fd89, [%r12+112];
	ld.shared.f64 	%fd90, [%r11+8464];
	fma.rn.f64 	%fd116, %fd89, %fd90, %fd116;
$L__BB0_34:
	@%p4 bra 	$L__BB0_36;
	ld.shared.f64 	%fd91, [%r12+120];
	ld.shared.f64 	%fd92, [%r11+8704];
	fma.rn.f64 	%fd116, %fd91, %fd92, %fd116;
$L__BB0_36:
	@%p4 bra 	$L__BB0_38;
	ld.shared.f64 	%fd93, [%r12+128];
	ld.shared.f64 	%fd94, [%r11+8712];
	fma.rn.f64 	%fd116, %fd93, %fd94, %fd116;
$L__BB0_38:
	@%p4 bra 	$L__BB0_40;
	ld.shared.f64 	%fd95, [%r12+136];
	ld.shared.f64 	%fd96, [%r11+8720];
	fma.rn.f64 	%fd116, %fd95, %fd96, %fd116;
$L__BB0_40:
	@%p4 bra 	$L__BB0_42;
	ld.shared.f64 	%fd97, [%r12+144];
	ld.shared.f64 	%fd98, [%r11+16384];
	fma.rn.f64 	%fd116, %fd97, %fd98, %fd116;
$L__BB0_42:
	@%p4 bra 	$L__BB0_44;
	ld.shared.f64 	%fd99, [%r12+152];
	ld.shared.f64 	%fd100, [%r11+16392];
	fma.rn.f64 	%fd116, %fd99, %fd100, %fd116;
$L__BB0_44:
	@%p4 bra 	$L__BB0_46;
	ld.shared.f64 	%fd101, [%r12+160];
	ld.shared.f64 	%fd102, [%r11+16400];
	fma.rn.f64 	%fd116, %fd101, %fd102, %fd116;
$L__BB0_46:
	@%p4 bra 	$L__BB0_48;
	ld.shared.f64 	%fd103, [%r12+168];
	ld.shared.f64 	%fd104, [%r11+16640];
	fma.rn.f64 	%fd116, %fd103, %fd104, %fd116;
$L__BB0_48:
	@%p4 bra 	$L__BB0_50;
	ld.shared.f64 	%fd105, [%r12+176];
	ld.shared.f64 	%fd106, [%r11+16648];
	fma.rn.f64 	%fd116, %fd105, %fd106, %fd116;
$L__BB0_50:
	@%p4 bra 	$L__BB0_52;
	ld.shared.f64 	%fd107, [%r12+184];
	ld.shared.f64 	%fd108, [%r11+16656];
	fma.rn.f64 	%fd116, %fd107, %fd108, %fd116;
$L__BB0_52:
	@%p4 bra 	$L__BB0_54;
	ld.shared.f64 	%fd109, [%r12+192];
	ld.shared.f64 	%fd110, [%r11+16896];
	fma.rn.f64 	%fd116, %fd109, %fd110, %fd116;
$L__BB0_54:
	@%p4 bra 	$L__BB0_56;
	ld.shared.f64 	%fd111, [%r12+200];
	ld.shared.f64 	%fd112, [%r11+16904];
	fma.rn.f64 	%fd116, %fd111, %fd112, %fd116;
$L__BB0_56:
	@%p4 bra 	$L__BB0_58;
	ld.shared.f64 	%fd113, [%r12+208];
	ld.shared.f64 	%fd114, [%r11+16912];
	fma.rn.f64 	%fd116, %fd113, %fd114, %fd116;
$L__BB0_58:
	@%p4 bra 	$L__BB0_60;
	mul.lo.s32 	%r34, %r3, %r6;
	shl.b32 	%r35, %r7, 10;
	add.s32 	%r36, %r35, %r20;
	mad.lo.s32 	%r37, %r34, %r2, %r36;
	mul.wide.s32 	%rd22, %r37, 8;
	add.s64 	%rd23, %rd2, %rd22;
	st.global.f64 	[%rd23], %fd116;
$L__BB0_60:
	ret;

}


// ===== COMPILED SASS (sm_100) =====

	.target	sm_100

	.elftype	@"ET_EXEC"


//--------------------- .note.nv.tkinfo           --------------------------
	.section	.note.nv.tkinfo,"",@"SHT_NOTE"
	.sectionflags	@"SHF_NOTE_NV_TKINFO"
	.tkinfo
        /*0018*/ 	.word	0x00000002
        /*0030*/ 	.string	""
        /*0030*/ 	.string	"ptxas"
        /*0030*/ 	.string	"Cuda compilation tools, release 13.0, V13.0.88"
        /*0030*/ 	.string	"Build cuda_13.0.r13.0/compiler.36424714_0"
        /*0030*/ 	.string	"-arch sm_100 -m 64 "



//--------------------- .note.nv.cuinfo           --------------------------
	.section	.note.nv.cuinfo,"",@"SHT_NOTE"
	.sectionflags	@"SHF_NOTE_NV_CUINFO"
        /*0018*/ 	.short	0x0002
        /*001a*/ 	.short	0x0064
        /*001c*/ 	.short	0x0082
	.zero		2


//--------------------- .nv.info                  --------------------------
	.section	.nv.info,"",@"SHT_CUDA_INFO"
	.align	4


	//----- nvinfo : EIATTR_REGCOUNT
	.align		4
        /*0000*/ 	.byte	0x04, 0x2f
        /*0002*/ 	.short	(.L_1 - .L_0)
	.align		4
.L_0:
        /*0004*/ 	.word	index@(_Z15TiledConvKernel6Matrix6FilterS_)
        /*0008*/ 	.word	0x00000017


	//----- nvinfo : EIATTR_FRAME_SIZE
	.align		4
.L_1:
        /*000c*/ 	.byte	0x04, 0x11
        /*000e*/ 	.short	(.L_3 - .L_2)
	.align		4
.L_2:
        /*0010*/ 	.word	index@(_Z15TiledConvKernel6Matrix6FilterS_)
        /*0014*/ 	.word	0x00000000


	//----- nvinfo : EIATTR_MIN_STACK_SIZE
	.align		4
.L_3:
        /*0018*/ 	.byte	0x04, 0x12
        /*001a*/ 	.short	(.L_5 - .L_4)
	.align		4
.L_4:
        /*001c*/ 	.word	index@(_Z15TiledConvKernel6Matrix6FilterS_)
        /*0020*/ 	.word	0x00000000
.L_5:


//--------------------- .nv.compat                --------------------------
	.section	.nv.compat,"",@"SHT_CUDA_COMPAT_INFO"
	.align	4
        /*0000*/ 	.byte	0x02, 0x09, 0x00, 0x00, 0x02, 0x02, 0x01, 0x00, 0x02, 0x05, 0x05, 0x00, 0x03, 0x07, 0x01, 0x01
        /*0010*/ 	.byte	0x02, 0x03, 0x00, 0x00, 0x02, 0x06, 0x01, 0x00, 0x04, 0x0b, 0x08, 0x00, 0x01, 0x00, 0x00, 0x00
        /*0020*/ 	.byte	0x00, 0x00, 0x00, 0x00


//--------------------- .nv.info._Z15TiledConvKernel6Matrix6FilterS_ --------------------------
	.section	.nv.info._Z15TiledConvKernel6Matrix6FilterS_,"",@"SHT_CUDA_INFO"
	.sectionflags	@""
	.align	4


	//----- nvinfo : EIATTR_CUDA_API_VERSION
	.align		4
        /*0000*/ 	.byte	0x04, 0x37
        /*0002*/ 	.short	(.L_7 - .L_6)
.L_6:
        /*0004*/ 	.word	0x00000082


	//----- nvinfo : EIATTR_KPARAM_INFO
	.align		4
.L_7:
        /*0008*/ 	.byte	0x04, 0x17
        /*000a*/ 	.short	(.L_9 - .L_8)
.L_8:
        /*000c*/ 	.word	0x00000000
        /*0010*/ 	.short	0x0002
        /*0012*/ 	.short	0x0030
        /*0014*/ 	.byte	0x00, 0xf0, 0x61, 0x00


	//----- nvinfo : EIATTR_KPARAM_INFO
	.align		4
.L_9:
        /*0018*/ 	.byte	0x04, 0x17
        /*001a*/ 	.short	(.L_11 - .L_10)
.L_10:
        /*001c*/ 	.word	0x00000000
        /*0020*/ 	.short	0x0001
        /*0022*/ 	.short	0x0018
        /*0024*/ 	.byte	0x00, 0xf0, 0x61, 0x00


	//----- nvinfo : EIATTR_KPARAM_INFO
	.align		4
.L_11:
        /*0028*/ 	.byte	0x04, 0x17
        /*002a*/ 	.short	(.L_13 - .L_12)
.L_12:
        /*002c*/ 	.word	0x00000000
        /*0030*/ 	.short	0x0000
        /*0032*/ 	.short	0x0000
        /*0034*/ 	.byte	0x00, 0xf0, 0x61, 0x00


	//----- nvinfo : EIATTR_SPARSE_MMA_MASK
	.align		4
.L_13:
        /*0038*/ 	.byte	0x03, 0x50
        /*003a*/ 	.short	0x0000


	//----- nvinfo : EIATTR_MAXREG_COUNT
	.align		4
        /*003c*/ 	.byte	0x03, 0x1b
        /*003e*/ 	.short	0x00ff


	//----- nvinfo : EIATTR_NUM_BARRIERS
	.align		4
        /*0040*/ 	.byte	0x02, 0x4c
        /*0042*/ 	.byte	0x01
	.zero		1


	//----- nvinfo : EIATTR_MERCURY_ISA_VERSION
	.align		4
        /*0044*/ 	.byte	0x03, 0x5f
        /*0046*/ 	.short	0x0101


	//----- nvinfo : EIATTR_VRC_CTA_INIT_COUNT
	.align		4
        /*0048*/ 	.byte	0x02, 0x4a
	.zero		1
	.zero		1


	//----- nvinfo : EIATTR_EXIT_INSTR_OFFSETS
	.align		4
        /*004c*/ 	.byte	0x04, 0x1c
        /*004e*/ 	.short	(.L_15 - .L_14)


	//   ....[0]....
.L_14:
        /*0050*/ 	.word	0x00000b20


	//   ....[1]....
        /*0054*/ 	.word	0x00000bb0


	//----- nvinfo : EIATTR_CRS_STACK_SIZE
	.align		4
.L_15:
        /*0058*/ 	.byte	0x04, 0x1e
        /*005a*/ 	.short	(.L_17 - .L_16)
.L_16:
        /*005c*/ 	.word	0x00000000


	//----- nvinfo : EIATTR_CBANK_PARAM_SIZE
	.align		4
.L_17:
        /*0060*/ 	.byte	0x03, 0x19
        /*0062*/ 	.short	0x0048


	//----- nvinfo : EIATTR_PARAM_CBANK
	.align		4
        /*0064*/ 	.byte	0x04, 0x0a
        /*0066*/ 	.short	(.L_19 - .L_18)
	.align		4
.L_18:
        /*0068*/ 	.word	index@(.nv.constant0._Z15TiledConvKernel6Matrix6FilterS_)
        /*006c*/ 	.short	0x0380
        /*006e*/ 	.short	0x0048


	//----- nvinfo : EIATTR_SW_WAR
	.align		4
.L_19:
        /*0070*/ 	.byte	0x04, 0x36
        /*0072*/ 	.short	(.L_21 - .L_20)
.L_20:
        /*0074*/ 	.word	0x00000008
.L_21:


//--------------------- .nv.callgraph             --------------------------
	.section	.nv.callgraph,"",@"SHT_CUDA_CALLGRAPH"
	.align	4
	.sectionentsize	8
	.align		4
        /*0000*/ 	.word	0x00000000
	.align		4
        /*0004*/ 	.word	0xffffffff
	.align		4
        /*0008*/ 	.word	0x00000000
	.align		4
        /*000c*/ 	.word	0xfffffffe
	.align		4
        /*0010*/ 	.word	0x00000000
	.align		4
        /*0014*/ 	.word	0xfffffffd
	.align		4
        /*0018*/ 	.word	0x00000000
	.align		4
        /*001c*/ 	.word	0xfffffffc


//--------------------- .text._Z15TiledConvKernel6Matrix6FilterS_ --------------------------
	.section	.text._Z15TiledConvKernel6Matrix6FilterS_,"ax",@progbits
	.align	128
        .global         _Z15TiledConvKernel6Matrix6FilterS_
        .type           _Z15TiledConvKernel6Matrix6FilterS_,@function
        .size           _Z15TiledConvKernel6Matrix6FilterS_,(.L_x_31 - _Z15TiledConvKernel6Matrix6FilterS_)
        .other          _Z15TiledConvKernel6Matrix6FilterS_,@"STO_CUDA_ENTRY STV_DEFAULT"
_Z15TiledConvKernel6Matrix6FilterS_:
.text._Z15TiledConvKernel6Matrix6FilterS_:
[----:B------:R-:W-:Y:S01]  /*0000*/  LDC R1, c[0x0][0x37c] ;  /* 0x0000df00ff017b82 */ /* 0x000fe20000000800 */
[----:B------:R-:W0:Y:S07]  /*0010*/  S2R R10, SR_TID.Y ;  /* 0x00000000000a7919 */ /* 0x000e2e0000002200 */
[----:B------:R-:W1:Y:S01]  /*0020*/  S2UR UR4, SR_CTAID.X ;  /* 0x00000000000479c3 */ /* 0x000e620000002500 */
[----:B------:R-:W-:Y:S01]  /*0030*/  UMOV UR5, 0x400 ;  /* 0x0000040000057882 */ /* 0x000fe20000000000 */
[----:B------:R-:W2:Y:S01]  /*0040*/  LDCU.64 UR8, c[0x0][0x358] ;  /* 0x00006b00ff0877ac */ /* 0x000ea20008000a00 */
[----:B------:R-:W0:Y:S01]  /*0050*/  S2R R14, SR_TID.X ;  /* 0x00000000000e7919 */ /* 0x000e220000002100 */
[----:B------:R-:W-:Y:S01]  /*0060*/  BSSY.RECONVERGENT B0, `(.L_x_0) ;  /* 0x000002d000007945 */ /* 0x000fe20003800200 */
[----:B------:R-:W3:Y:S03]  /*0070*/  S2R R5, SR_CTAID.Y ;  /* 0x0000000000057919 */ /* 0x000ee60000002600 */
[----:B------:R-:W4:Y:S08]  /*0080*/  S2UR UR6, SR_CgaCtaId ;  /* 0x00000000000679c3 */ /* 0x000f300000008800 */
[----:B------:R-:W5:Y:S01]  /*0090*/  LDC R19, c[0x0][0x384] ;  /* 0x0000e100ff137b82 */ /* 0x000f620000000800 */
[----:B-1----:R-:W-:-:S07]  /*00a0*/  UIMAD UR4, UR4, 0x1e, URZ ;  /* 0x0000001e040478a4 */ /* 0x002fce000f8e02ff */
[----:B------:R-:W1:Y:S01]  /*00b0*/  LDC.64 R6, c[0x0][0x3a8] ;  /* 0x0000ea00ff067b82 */ /* 0x000e620000000a00 */
[----:B----4-:R-:W-:-:S07]  /*00c0*/  ULEA UR7, UR6, UR5, 0x18 ;  /* 0x0000000506077291 */ /* 0x010fce000f8ec0ff */
[----:B------:R-:W4:Y:S01]  /*00d0*/  S2UR UR10, SR_CTAID.Z ;  /* 0x00000000000a79c3 */ /* 0x000f220000002700 */
[----:B0-----:R-:W-:Y:S02]  /*00e0*/  IMAD R4, R10, 0x20, R14 ;  /* 0x000000200a047824 */ /* 0x001fe400078e020e */
[----:B------:R-:W-:Y:S02]  /*00f0*/  VIADD R3, R14, UR4 ;  /* 0x000000040e037c36 */ /* 0x000fe40008000000 */
[C---:B---3--:R-:W-:Y:S01]  /*0100*/  IMAD R0, R5.reuse, 0x1e, R10 ;  /* 0x0000001e05007824 */ /* 0x048fe200078e020a */
[C---:B------:R-:W-:Y:S01]  /*0110*/  ISETP.GT.U32.AND P0, PT, R4.reuse, 0x6bf, PT ;  /* 0x000006bf0400780c */ /* 0x040fe20003f04070 */
[----:B-----5:R-:W-:Y:S01]  /*0120*/  IMAD R5, R5, R19, UR4 ;  /* 0x0000000405057e24 */ /* 0x020fe2000f8e0213 */
[----:B------:R-:W-:Y:S02]  /*0130*/  LEA R2, R4, UR7, 0x3 ;  /* 0x0000000704027c11 */ /* 0x000fe4000f8e18ff */
[----:B------:R-:W-:-:S04]  /*0140*/  VIMNMX.U32 R16, PT, PT, R0, R3, !PT ;  /* 0x0000000300107248 */ /* 0x000fc80007fe0000 */
[----:B------:R-:W-:-:S05]  /*0150*/  ISETP.GT.U32.AND P1, PT, R16, 0x3ff, PT ;  /* 0x000003ff1000780c */ /* 0x000fca0003f24070 */
[----:B------:R-:W0:Y:S02]  /*0160*/  @!P0 LDC.64 R8, c[0x0][0x3a8] ;  /* 0x0000ea00ff088b82 */ /* 0x000e240000000a00 */
[----:B0-----:R-:W-:-:S06]  /*0170*/  @!P0 IMAD.WIDE.U32 R8, R4, 0x8, R8 ;  /* 0x0000000804088825 */ /* 0x001fcc00078e0008 */
[----:B-12-4-:R-:W-:Y:S05]  /*0180*/  @P1 BRA `(.L_x_1) ;  /* 0x0000000000681947 */ /* 0x016fea0003800000 */
[----:B------:R-:W0:Y:S01]  /*0190*/  LDCU UR4, c[0x0][0x388] ;  /* 0x00007100ff0477ac */ /* 0x000e220008000800 */
[----:B------:R-:W-:Y:S01]  /*01a0*/  SHF.R.S32.HI R15, RZ, 0x1f, R5 ;  /* 0x0000001fff0f7819 */ /* 0x000fe20000011405 */
[----:B------:R-:W1:Y:S01]  /*01b0*/  LDCU.64 UR12, c[0x0][0x390] ;  /* 0x00007200ff0c77ac */ /* 0x000e620008000a00 */
[C---:B0-----:R-:W-:Y:S02]  /*01c0*/  VIADD R11, R10.reuse, UR4 ;  /* 0x000000040a0b7c36 */ /* 0x041fe40008000000 */
[-CC-:B------:R-:W-:Y:S02]  /*01d0*/  IMAD R10, R10, R19.reuse, R14.reuse ;  /* 0x000000130a0a7224 */ /* 0x180fe400078e020e */
[C---:B------:R-:W-:Y:S02]  /*01e0*/  VIADD R13, R11.reuse, UR4 ;  /* 0x000000040b0d7c36 */ /* 0x040fe40008000000 */
[-CC-:B------:R-:W-:Y:S01]  /*01f0*/  IMAD R12, R11, R19.reuse, R14.reuse ;  /* 0x000000130b0c7224 */ /* 0x180fe200078e020e */
[----:B------:R-:W-:Y:S01]  /*0200*/  IADD3 R17, P1, PT, R5, R10, RZ ;  /* 0x0000000a05117210 */ /* 0x000fe20007f3e0ff */
[----:B------:R-:W-:-:S03]  /*0210*/  IMAD R14, R13, R19, R14 ;  /* 0x000000130d0e7224 */ /* 0x000fc600078e020e */
[-C--:B------:R-:W-:Y:S02]  /*0220*/  LEA.HI.X.SX32 R18, R10, R15.reuse, 0x1, P1 ;  /* 0x0000000f0a127211 */ /* 0x080fe400008f0eff */
[----:B-1----:R-:W-:Y:S02]  /*0230*/  LEA R10, P2, R17, UR12, 0x3 ;  /* 0x0000000c110a7c11 */ /* 0x002fe4000f8418ff */
[C---:B------:R-:W-:Y:S02]  /*0240*/  IADD3 R13, P3, PT, R5.reuse, R12, RZ ;  /* 0x0000000c050d7210 */ /* 0x040fe40007f7e0ff */
[----:B------:R-:W-:Y:S02]  /*0250*/  IADD3 R5, P1, PT, R5, R14, RZ ;  /* 0x0000000e05057210 */ /* 0x000fe40007f3e0ff */
[----:B------:R-:W-:Y:S02]  /*0260*/  LEA.HI.X R11, R17, UR13, R18, 0x3, P2 ;  /* 0x0000000d110b7c11 */ /* 0x000fe400090f1c12 */
[----:B------:R-:W-:-:S02]  /*0270*/  LEA.HI.X.SX32 R20, R12, R15, 0x1, P3 ;  /* 0x0000000f0c147211 */ /* 0x000fc400018f0eff */
[----:B------:R-:W-:Y:S02]  /*0280*/  LEA.HI.X.SX32 R18, R14, R15, 0x1, P1 ;  /* 0x0000000f0e127211 */ /* 0x000fe400008f0eff */
[----:B------:R-:W-:Y:S01]  /*0290*/  LEA R12, P2, R13, UR12, 0x3 ;  /* 0x0000000c0d0c7c11 */ /* 0x000fe2000f8418ff */
[----:B------:R-:W2:Y:S01]  /*02a0*/  LDG.E.64 R10, desc[UR8][R10.64] ;  /* 0x000000080a0a7981 */ /* 0x000ea2000c1e1b00 */
[----:B------:R-:W-:Y:S02]  /*02b0*/  LEA R14, P1, R5, UR12, 0x3 ;  /* 0x0000000c050e7c11 */ /* 0x000fe4000f8218ff */
[----:B------:R-:W-:Y:S02]  /*02c0*/  LEA.HI.X R13, R13, UR13, R20, 0x3, P2 ;  /* 0x0000000d0d0d7c11 */ /* 0x000fe400090f1c14 */
[----:B------:R-:W-:-:S04]  /*02d0*/  LEA.HI.X R15, R5, UR13, R18, 0x3, P1 ;  /* 0x0000000d050f7c11 */ /* 0x000fc800088f1c12 */
[----:B------:R-:W3:Y:S04]  /*02e0*/  LDG.E.64 R12, desc[UR8][R12.64] ;  /* 0x000000080c0c7981 */ /* 0x000ee8000c1e1b00 */
[----:B------:R-:W4:Y:S04]  /*02f0*/  LDG.E.64 R14, desc[UR8][R14.64] ;  /* 0x000000080e0e7981 */ /* 0x000f28000c1e1b00 */
[----:B--2---:R0:W-:Y:S04]  /*0300*/  STS.64 [R2], R10 ;  /* 0x0000000a02007388 */ /* 0x0041e80000000a00 */
[----:B---3--:R0:W-:Y:S04]  /*0310*/  STS.64 [R2+0x2000], R12 ;  /* 0x0020000c02007388 */ /* 0x0081e80000000a00 */
[----:B----4-:R0:W-:Y:S02]  /*0320*/  STS.64 [R2+0x4000], R14 ;  /* 0x0040000e02007388 */ /* 0x0101e40000000a00 */
.L_x_1:
[----:B------:R-:W-:Y:S05]  /*0330*/  BSYNC.RECONVERGENT B0 ;  /* 0x0000000000007941 */ /* 0x000fea0003800200 */
.L_x_0:
[----:B------:R-:W-:Y:S06]  /*0340*/  BAR.SYNC.DEFER_BLOCKING 0x0 ;  /* 0x0000000000007b1d */ /* 0x000fec0000010000 */
[----:B------:R-:W2:Y:S04]  /*0350*/  LDG.E.64 R6, desc[UR8][R6.64] ;  /* 0x0000000806067981 */ /* 0x000ea8000c1e1b00 */
[----:B------:R-:W3:Y:S01]  /*0360*/  @!P0 LDG.E.64 R8, desc[UR8][R8.64] ;  /* 0x0000000808088981 */ /* 0x000ee2000c1e1b00 */
[----:B------:R-:W-:Y:S01]  /*0370*/  UIADD3 UR5, UPT, UPT, UR5, 0x6000, URZ ;  /* 0x0000600005057890 */ /* 0x000fe2000fffe0ff */
[----:B------:R-:W-:Y:S03]  /*0380*/  BSSY.RECONVERGENT B0, `(.L_x_2) ;  /* 0x0000010000007945 */ /* 0x000fe60003800200 */
[----:B------:R-:W-:-:S06]  /*0390*/  ULEA UR5, UR6, UR5, 0x18 ;  /* 0x0000000506057291 */ /* 0x000fcc000f8ec0ff */
[----:B0-----:R-:W-:Y:S01]  /*03a0*/  @!P0 LEA R11, R4, UR5, 0x3 ;  /* 0x00000005040b8c11 */ /* 0x001fe2000f8e18ff */
[----:B------:R-:W-:Y:S01]  /*03b0*/  UIMAD UR5, UR10, 0xd8, UR5 ;  /* 0x000000d80a0578a4 */ /* 0x000fe2000f8e0205 */
[----:B------:R-:W-:Y:S01]  /*03c0*/  CS2R R4, SRZ ;  /* 0x0000000000047805 */ /* 0x000fe2000001ff00 */
[----:B--2---:R0:W-:Y:S04]  /*03d0*/  STS.64 [UR7+0x6000], R6 ;  /* 0x00600006ff007988 */ /* 0x0041e80008000a07 */
[----:B---3--:R0:W-:Y:S01]  /*03e0*/  @!P0 STS.64 [R11], R8 ;  /* 0x000000080b008388 */ /* 0x0081e20000000a00 */
[----:B------:R-:W-:Y:S01]  /*03f0*/  BAR.SYNC.DEFER_BLOCKING 0x0 ;  /* 0x0000000000007b1d */ /* 0x000fe20000010000 */
[----:B------:R-:W-:-:S13]  /*0400*/  ISETP.GE.U32.AND P0, PT, R16, 0x400, PT ;  /* 0x000004001000780c */ /* 0x000fda0003f06070 */
[----:B0-----:R-:W-:Y:S05]  /*0410*/  @P0 BRA `(.L_x_3) ;  /* 0x0000000000180947 */ /* 0x001fea0003800000 */
[----:B------:R-:W-:Y:S04]  /*0420*/  LDS.64 R4, [UR5] ;  /* 0x00000005ff047984 */ /* 0x000fe80008000a00 */
[----:B------:R-:W0:Y:S04]  /*0430*/  LDS.64 R6, [R2] ;  /* 0x0000000002067984 */ /* 0x000e280000000a00 */
[----:B------:R-:W-:Y:S04]  /*0440*/  LDS.64 R8, [UR5+0x8] ;  /* 0x00000805ff087984 */ /* 0x000fe80008000a00 */
[----:B------:R-:W1:Y:S01]  /*0450*/  LDS.64 R10, [R2+0x8] ;  /* 0x00000800020a7984 */ /* 0x000e620000000a00 */
[----:B0-----:R-:W-:-:S08]  /*0460*/  DFMA R4, R4, R6, RZ ;  /* 0x000000060404722b */ /* 0x001fd000000000ff */
[----:B-1----:R-:W-:-:S11]  /*0470*/  DFMA R4, R8, R10, R4 ;  /* 0x0000000a0804722b */ /* 0x002fd60000000004 */
.L_x_3:
[----:B------:R-:W-:Y:S05]  /*0480*/  BSYNC.RECONVERGENT B0 ;  /* 0x0000000000007941 */ /* 0x000fea0003800200 */
.L_x_2:
[----:B------:R-:W-:Y:S04]  /*0490*/  BSSY.RECONVERGENT B0, `(.L_x_4) ;  /* 0x0000067000007945 */ /* 0x000fe80003800200 */
[----:B------:R-:W-:Y:S04]  /*04a0*/  BSSY.RELIABLE B1, `(.L_x_5) ;  /* 0x0000062000017945 */ /* 0x000fe80003800100 */
[----:B------:R-:W-:Y:S05]  /*04b0*/  @P0 BRA `(.L_x_6) ;  /* 0x00000000001c0947 */ /* 0x000fea0003800000 */
[----:B------:R-:W-:Y:S04]  /*04c0*/  LDS.64 R6, [UR5+0x10] ;  /* 0x00001005ff067984 */ /* 0x000fe80008000a00 */
[----:B------:R-:W0:Y:S02]  /*04d0*/  LDS.64 R8, [R2+0x10] ;  /* 0x0000100002087984 */ /* 0x000e240000000a00 */
[----:B0-----:R-:W-:Y:S01]  /*04e0*/  DFMA R4, R6, R8, R4 ;  /* 0x000000080604722b */ /* 0x001fe20000000004 */
[----:B------:R-:W-:Y:S10]  /*04f0*/  @P0 BRA `(.L_x_7) ;  /* 0x00000000001c0947 */ /* 0x000ff40003800000 */
[----:B------:R-:W-:Y:S04]  /*0500*/  LDS.64 R6, [UR5+0x18] ;  /* 0x00001805ff067984 */ /* 0x000fe80008000a00 */
[----:B------:R-:W0:Y:S02]  /*0510*/  LDS.64 R8, [R2+0x100] ;  /* 0x0001000002087984 */ /* 0x000e240000000a00 */
[----:B0-----:R-:W-:-:S11]  /*0520*/  DFMA R4, R6, R8, R4 ;  /* 0x000000080604722b */ /* 0x001fd60000000004 */
.L_x_6:
[----:B------:R-:W-:Y:S05]  /*0530*/  @P0 BRA `(.L_x_8) ;  /* 0x00000000001c0947 */ /* 0x000fea0003800000 */
[----:B------:R-:W-:Y:S04]  /*0540*/  LDS.64 R6, [UR5+0x20] ;  /* 0x00002005ff067984 */ /* 0x000fe80008000a00 */
[----:B------:R-:W0:Y:S02]  /*0550*/  LDS.64 R8, [R2+0x108] ;  /* 0x0001080002087984 */ /* 0x000e240000000a00 */
[----:B0-----:R-:W-:-:S11]  /*0560*/  DFMA R4, R6, R8, R4 ;  /* 0x000000080604722b */ /* 0x001fd60000000004 */
.L_x_7:
[----:B------:R-:W-:Y:S05]  /*0570*/  @P0 BRA `(.L_x_9) ;  /* 0x00000000001c0947 */ /* 0x000fea0003800000 */
[----:B------:R-:W-:Y:S04]  /*0580*/  LDS.64 R6, [UR5+0x28] ;  /* 0x00002805ff067984 */ /* 0x000fe80008000a00 */
[----:B------:R-:W0:Y:S02]  /*0590*/  LDS.64 R8, [R2+0x110] ;  /* 0x0001100002087984 */ /* 0x000e240000000a00 */
[----:B0-----:R-:W-:-:S11]  /*05a0*/  DFMA R4, R6, R8, R4 ;  /* 0x000000080604722b */ /* 0x001fd60000000004 */
.L_x_8:
[----:B------:R-:W-:Y:S05]  /*05b0*/  @P0 BRA `(.L_x_10) ;  /* 0x00000000001c0947 */ /* 0x000fea0003800000 */
[----:B------:R-:W-:Y:S04]  /*05c0*/  LDS.64 R6, [UR5+0x30] ;  /* 0x00003005ff067984 */ /* 0x000fe80008000a00 */
[----:B------:R-:W0:Y:S02]  /*05d0*/  LDS.64 R8, [R2+0x200] ;  /* 0x0002000002087984 */ /* 0x000e240000000a00 */
[----:B0-----:R-:W-:-:S11]  /*05e0*/  DFMA R4, R6, R8, R4 ;  /* 0x000000080604722b */ /* 0x001fd60000000004 */
.L_x_9:
[----:B------:R-:W-:Y:S05]  /*05f0*/  @P0 BRA `(.L_x_11) ;  /* 0x00000000001c0947 */ /* 0x000fea0003800000 */
[----:B------:R-:W-:Y:S04]  /*0600*/  LDS.64 R6, [UR5+0x38] ;  /* 0x00003805ff067984 */ /* 0x000fe80008000a00 */
[----:B------:R-:W0:Y:S02]  /*0610*/  LDS.64 R8, [R2+0x208] ;  /* 0x0002080002087984 */ /* 0x000e240000000a00 */
[----:B0-----:R-:W-:-:S11]  /*0620*/  DFMA R4, R6, R8, R4 ;  /* 0x000000080604722b */ /* 0x001fd60000000004 */
.L_x_10:
[----:B------:R-:W-:Y:S05]  /*0630*/  @P0 BRA `(.L_x_12) ;  /* 0x00000000001c0947 */ /* 0x000fea0003800000 */
[----:B------:R-:W-:Y:S04]  /*0640*/  LDS.64 R6, [UR5+0x40] ;  /* 0x00004005ff067984 */ /* 0x000fe80008000a00 */
[----:B------:R-:W0:Y:S02]  /*0650*/  LDS.64 R8, [R2+0x210] ;  /* 0x0002100002087984 */ /* 0x000e240000000a00 */
[----:B0-----:R-:W-:-:S11]  /*0660*/  DFMA R4, R6, R8, R4 ;  /* 0x000000080604722b */ /* 0x001fd60000000004 */
.L_x_11:
[----:B------:R-:W-:Y:S05]  /*0670*/  @P0 BRA `(.L_x_13) ;  /* 0x00000000001c0947 */ /* 0x000fea0003800000 */
[----:B------:R-:W-:Y:S04]  /*0680*/  LDS.64 R6, [UR5+0x48] ;  /* 0x00004805ff067984 */ /* 0x000fe80008000a00 */
[----:B------:R-:W0:Y:S02]  /*0690*/  LDS.64 R8, [R2+0x2000] ;  /* 0x0020000002087984 */ /* 0x000e240000000a00 */
[----:B0-----:R-:W-:-:S11]  /*06a0*/  DFMA R4, R6, R8, R4 ;  /* 0x000000080604722b */ /* 0x001fd60000000004 */
.L_x_12:
[----:B------:R-:W-:Y:S05]  /*06b0*/  @P0 BRA `(.L_x_14) ;  /* 0x00000000001c0947 */ /* 0x000fea0003800000 */
[----:B------:R-:W-:Y:S04]  /*06c0*/  LDS.64 R6, [UR5+0x50] ;  /* 0x00005005ff067984 */ /* 0x000fe80008000a00 */
[----:B------:R-:W0:Y:S02]  /*06d0*/  LDS.64 R8, [R2+0x2008] ;  /* 0x0020080002087984 */ /* 0x000e240000000a00 */
[----:B0-----:R-:W-:-:S11]  /*06e0*/  DFMA R4, R6, R8, R4 ;  /* 0x000000080604722b */ /* 0x001fd60000000004 */
.L_x_13:
[----:B------:R-:W-:Y:S05]  /*06f0*/  @P0 BRA `(.L_x_15) ;  /* 0x00000000001c0947 */ /* 0x000fea0003800000 */
[----:B------:R-:W-:Y:S04]  /*0700*/  LDS.64 R6, [UR5+0x58] ;  /* 0x00005805ff067984 */ /* 0x000fe80008000a00 */
[----:B------:R-:W0:Y:S02]  /*0710*/  LDS.64 R8, [R2+0x2010] ;  /* 0x0020100002087984 */ /* 0x000e240000000a00 */
[----:B0-----:R-:W-:-:S11]  /*0720*/  DFMA R4, R6, R8, R4 ;  /* 0x000000080604722b */ /* 0x001fd60000000004 */
.L_x_14:
[----:B------:R-:W-:Y:S05]  /*0730*/  @P0 BRA `(.L_x_16) ;  /* 0x00000000001c0947 */ /* 0x000fea0003800000 */
[----:B------:R-:W-:Y:S04]  /*0740*/  LDS.64 R6, [UR5+0x60] ;  /* 0x00006005ff067984 */ /* 0x000fe80008000a00 */
[----:B------:R-:W0:Y:S02]  /*0750*/  LDS.64 R8, [R2+0x2100] ;  /* 0x0021000002087984 */ /* 0x000e240000000a00 */
[----:B0-----:R-:W-:-:S11]  /*0760*/  DFMA R4, R6, R8, R4 ;  /* 0x000000080604722b */ /* 0x001fd60000000004 */
.L_x_15:
[----:B------:R-:W-:Y:S05]  /*0770*/  @P0 BRA `(.L_x_17) ;  /* 0x00000000001c0947 */ /* 0x000fea0003800000 */
[----:B------:R-:W-:Y:S04]  /*0780*/  LDS.64 R6, [UR5+0x68] ;  /* 0x00006805ff067984 */ /* 0x000fe80008000a00 */
[----:B------:R-:W0:Y:S02]  /*0790*/  LDS.64 R8, [R2+0x2108] ;  /* 0x0021080002087984 */ /* 0x000e240000000a00 */
[----:B0-----:R-:W-:-:S11]  /*07a0*/  DFMA R4, R6, R8, R4 ;  /* 0x000000080604722b */ /* 0x001fd60000000004 */
.L_x_16:
[----:B------:R-:W-:Y:S05]  /*07b0*/  @P0 BRA `(.L_x_18) ;  /* 0x00000000001c0947 */ /* 0x000fea0003800000 */
[----:B------:R-:W-:Y:S04]  /*07c0*/  LDS.64 R6, [UR5+0x70] ;  /* 0x00007005ff067984 */ /* 0x000fe80008000a00 */
[----:B------:R-:W0:Y:S02]  /*07d0*/  LDS.64 R8, [R2+0x2110] ;  /* 0x0021100002087984 */ /* 0x000e240000000a00 */
[----:B0-----:R-:W-:-:S11]  /*07e0*/  DFMA R4, R6, R8, R4 ;  /* 0x000000080604722b */ /* 0x001fd60000000004 */
.L_x_17:
[----:B------:R-:W-:Y:S05]  /*07f0*/  @P0 BRA `(.L_x_19) ;  /* 0x00000000001c0947 */ /* 0x000fea0003800000 */
[----:B------:R-:W-:Y:S04]  /*0800*/  LDS.64 R6, [UR5+0x78] ;  /* 0x00007805ff067984 */ /* 0x000fe80008000a00 */
[----:B------:R-:W0:Y:S02]  /*0810*/  LDS.64 R8, [R2+0x2200] ;  /* 0x0022000002087984 */ /* 0x000e240000000a00 */
[----:B0-----:R-:W-:-:S11]  /*0820*/  DFMA R4, R6, R8, R4 ;  /* 0x000000080604722b */ /* 0x001fd60000000004 */
.L_x_18:
[----:B------:R-:W-:Y:S05]  /*0830*/  @P0 BRA `(.L_x_20) ;  /* 0x00000000001c0947 */ /* 0x000fea0003800000 */
[----:B------:R-:W-:Y:S04]  /*0840*/  LDS.64 R6, [UR5+0x80] ;  /* 0x00008005ff067984 */ /* 0x000fe80008000a00 */
[----:B------:R-:W0:Y:S02]  /*0850*/  LDS.64 R8, [R2+0x2208] ;  /* 0x0022080002087984 */ /* 0x000e240000000a00 */
[----:B0-----:R-:W-:-:S11]  /*0860*/  DFMA R4, R6, R8, R4 ;  /* 0x000000080604722b */ /* 0x001fd60000000004 */
.L_x_19:
[----:B------:R-:W-:Y:S05]  /*0870*/  @P0 BRA `(.L_x_21) ;  /* 0x00000000001c0947 */ /* 0x000fea0003800000 */
[----:B------:R-:W-:Y:S04]  /*0880*/  LDS.64 R6, [UR5+0x88] ;  /* 0x00008805ff067984 */ /* 0x000fe80008000a00 */
[----:B------:R-:W0:Y:S02]  /*0890*/  LDS.64 R8, [R2+0x2210] ;  /* 0x0022100002087984 */ /* 0x000e240000000a00 */
[----:B0-----:R-:W-:-:S11]  /*08a0*/  DFMA R4, R6, R8, R4 ;  /* 0x000000080604722b */ /* 0x001fd60000000004 */
.L_x_20:
[----:B------:R-:W-:Y:S05]  /*08b0*/  @P0 BRA `(.L_x_22) ;  /* 0x00000000001c0947 */ /* 0x000fea0003800000 */
[----:B------:R-:W-:Y:S04]  /*08c0*/  LDS.64 R6, [UR5+0x90] ;  /* 0x00009005ff067984 */ /* 0x000fe80008000a00 */
[----:B------:R-:W0:Y:S02]  /*08d0*/  LDS.64 R8, [R2+0x4000] ;  /* 0x0040000002087984 */ /* 0x000e240000000a00 */
[----:B0-----:R-:W-:-:S11]  /*08e0*/  DFMA R4, R6, R8, R4 ;  /* 0x000000080604722b */ /* 0x001fd60000000004 */
.L_x_21:
[----:B------:R-:W-:Y:S05]  /*08f0*/  @P0 BRA `(.L_x_23) ;  /* 0x00000000001c0947 */ /* 0x000fea0003800000 */
[----:B------:R-:W-:Y:S04]  /*0900*/  LDS.64 R6, [UR5+0x98] ;  /* 0x00009805ff067984 */ /* 0x000fe80008000a00 */
[----:B------:R-:W0:Y:S02]  /*0910*/  LDS.64 R8, [R2+0x4008] ;  /* 0x0040080002087984 */ /* 0x000e240000000a00 */
[----:B0-----:R-:W-:-:S11]  /*0920*/  DFMA R4, R6, R8, R4 ;  /* 0x000000080604722b */ /* 0x001fd60000000004 */
.L_x_22:
[----:B------:R-:W-:Y:S05]  /*0930*/  @P0 BRA `(.L_x_24) ;  /* 0x00000000001c0947 */ /* 0x000fea0003800000 */
[----:B------:R-:W-:Y:S04]  /*0940*/  LDS.64 R6, [UR5+0xa0] ;  /* 0x0000a005ff067984 */ /* 0x000fe80008000a00 */
[----:B------:R-:W0:Y:S02]  /*0950*/  LDS.64 R8, [R2+0x4010] ;  /* 0x0040100002087984 */ /* 0x000e240000000a00 */
[----:B0-----:R-:W-:-:S11]  /*0960*/  DFMA R4, R6, R8, R4 ;  /* 0x000000080604722b */ /* 0x001fd60000000004 */
.L_x_23:
[----:B------:R-:W-:Y:S05]  /*0970*/  @P0 BRA `(.L_x_25) ;  /* 0x00000000001c0947 */ /* 0x000fea0003800000 */
[----:B------:R-:W-:Y:S04]  /*0980*/  LDS.64 R6, [UR5+0xa8] ;  /* 0x0000a805ff067984 */ /* 0x000fe80008000a00 */
[----:B------:R-:W0:Y:S02]  /*0990*/  LDS.64 R8, [R2+0x4100] ;  /* 0x0041000002087984 */ /* 0x000e240000000a00 */
[----:B0-----:R-:W-:-:S11]  /*09a0*/  DFMA R4, R6, R8, R4 ;  /* 0x000000080604722b */ /* 0x001fd60000000004 */
.L_x_24:
[----:B------:R-:W-:Y:S05]  /*09b0*/  @P0 BRA `(.L_x_26) ;  /* 0x00000000001c0947 */ /* 0x000fea0003800000 */
[----:B------:R-:W-:Y:S04]  /*09c0*/  LDS.64 R6, [UR5+0xb0] ;  /* 0x0000b005ff067984 */ /* 0x000fe80008000a00 */
[----:B------:R-:W0:Y:S02]  /*09d0*/  LDS.64 R8, [R2+0x4108] ;  /* 0x0041080002087984 */ /* 0x000e240000000a00 */
[----:B0-----:R-:W-:-:S11]  /*09e0*/  DFMA R4, R6, R8, R4 ;  /* 0x000000080604722b */ /* 0x001fd60000000004 */
.L_x_25:
[----:B------:R-:W-:Y:S05]  /*09f0*/  @P0 BRA `(.L_x_27) ;  /* 0x00000000001c0947 */ /* 0x000fea0003800000 */
[----:B------:R-:W-:Y:S04]  /*0a00*/  LDS.64 R6, [UR5+0xb8] ;  /* 0x0000b805ff067984 */ /* 0x000fe80008000a00 */
[----:B------:R-:W0:Y:S02]  /*0a10*/  LDS.64 R8, [R2+0x4110] ;  /* 0x0041100002087984 */ /* 0x000e240000000a00 */
[----:B0-----:R-:W-:-:S11]  /*0a20*/  DFMA R4, R6, R8, R4 ;  /* 0x000000080604722b */ /* 0x001fd60000000004 */
.L_x_26:
[----:B------:R-:W-:Y:S05]  /*0a30*/  @P0 BRA `(.L_x_28) ;  /* 0x0000000000200947 */ /* 0x000fea0003800000 */
[----:B------:R-:W-:Y:S04]  /*0a40*/  LDS.64 R6, [UR5+0xc0] ;  /* 0x0000c005ff067984 */ /* 0x000fe80008000a00 */
[----:B------:R-:W0:Y:S02]  /*0a50*/  LDS.64 R8, [R2+0x4200] ;  /* 0x0042000002087984 */ /* 0x000e240000000a00 */
[----:B0-----:R-:W-:-:S11]  /*0a60*/  DFMA R4, R6, R8, R4 ;  /* 0x000000080604722b */ /* 0x001fd60000000004 */
.L_x_27:
[----:B------:R-:W-:Y:S05]  /*0a70*/  @P0 BREAK.RELIABLE B1 ;  /* 0x0000000000010942 */ /* 0x000fea0003800100 */
[----:B------:R-:W-:Y:S05]  /*0a80*/  @P0 BRA `(.L_x_29) ;  /* 0x00000000001c0947 */ /* 0x000fea0003800000 */
[----:B------:R-:W-:Y:S04]  /*0a90*/  LDS.64 R6, [UR5+0xc8] ;  /* 0x0000c805ff067984 */ /* 0x000fe80008000a00 */
[----:B------:R-:W0:Y:S02]  /*0aa0*/  LDS.64 R8, [R2+0x4208] ;  /* 0x0042080002087984 */ /* 0x000e240000000a00 */
[----:B0-----:R-:W-:-:S11]  /*0ab0*/  DFMA R4, R6, R8, R4 ;  /* 0x000000080604722b */ /* 0x001fd60000000004 */
.L_x_28:
[----:B------:R-:W-:Y:S05]  /*0ac0*/  BSYNC.RELIABLE B1 ;  /* 0x0000000000017941 */ /* 0x000fea0003800100 */
.L_x_5:
[----:B------:R-:W-:Y:S04]  /*0ad0*/  @!P0 LDS.64 R8, [R2+0x4210] ;  /* 0x0042100002088984 */ /* 0x000fe80000000a00 */
[----:B------:R-:W0:Y:S02]  /*0ae0*/  @!P0 LDS.64 R6, [UR5+0xd0] ;  /* 0x0000d005ff068984 */ /* 0x000e240008000a00 */
[----:B0-----:R-:W-:-:S11]  /*0af0*/  @!P0 DFMA R4, R6, R8, R4 ;  /* 0x000000080604822b */ /* 0x001fd60000000004 */
.L_x_29:
[----:B------:R-:W-:Y:S05]  /*0b00*/  BSYNC.RECONVERGENT B0 ;  /* 0x0000000000007941 */ /* 0x000fea0003800200 */
.L_x_4:
[----:B------:R-:W-:Y:S05]  /*0b10*/  WARPSYNC.ALL ;  /* 0x0000000000007948 */ /* 0x000fea0003800000 */
[----:B------:R-:W-:Y:S05]  /*0b20*/  @P0 EXIT ;  /* 0x000000000000094d */ /* 0x000fea0003800000 */
[----:B------:R-:W0:Y:S01]  /*0b30*/  LDCU UR4, c[0x0][0x3b8] ;  /* 0x00007700ff0477ac */ /* 0x000e220008000800 */
[----:B------:R-:W1:Y:S01]  /*0b40*/  LDC R9, c[0x0][0x3b4] ;  /* 0x0000ed00ff097b82 */ /* 0x000e620000000800 */
[----:B------:R-:W-:-:S07]  /*0b50*/  IMAD R0, R0, 0x400, R3 ;  /* 0x0000040000007824 */ /* 0x000fce00078e0203 */
[----:B------:R-:W2:Y:S01]  /*0b60*/  LDC.64 R6, c[0x0][0x3c0] ;  /* 0x0000f000ff067b82 */ /* 0x000ea20000000a00 */
[----:B0-----:R-:W-:-:S06]  /*0b70*/  UIMAD UR4, UR10, UR4, URZ ;  /* 0x000000040a0472a4 */ /* 0x001fcc000f8e02ff */
[----:B-1----:R-:W-:-:S04]  /*0b80*/  IMAD R3, R9, UR4, R0 ;  /* 0x0000000409037c24 */ /* 0x002fc8000f8e0200 */
[----:B--2---:R-:W-:-:S05]  /*0b90*/  IMAD.WIDE R2, R3, 0x8, R6 ;  /* 0x0000000803027825 */ /* 0x004fca00078e0206 */
[----:B------:R-:W-:Y:S01]  /*0ba0*/  STG.E.64 desc[UR8][R2.64], R4 ;  /* 0x0000000402007986 */ /* 0x000fe2000c101b08 */
[----:B------:R-:W-:Y:S05]  /*0bb0*/  EXIT ;  /* 0x000000000000794d */ /* 0x000fea0003800000 */
.L_x_30:
[----:B------:R-:W-:-:S00]  /*0bc0*/  BRA `(.L_x_30) ;  /* 0xfffffffc00fc7947 */ /* 0x000fc0000383ffff */
[----:B------:R-:W-:-:S00]  /*0bd0*/  NOP ;  /* 0x0000000000007918 */ /* 0x000fc00000000000 */
        /* <DEDUP_REMOVED lines=10> */
.L_x_31:


//--------------------- .nv.shared._Z15TiledConvKernel6Matrix6FilterS_ --------------------------
	.section	.nv.shared._Z15TiledConvKernel6Matrix6FilterS_,"aw",@nobits
	.sectionflags	@""
	.align	8
.nv.shared._Z15TiledConvKernel6Matrix6FilterS_:
	.zero		39424


//--------------------- .nv.shared.reserved.0     --------------------------
	.section	.nv.shared.reserved.0,"aw",@nobits
	.weak		__nv_reservedSMEM_offset_0_alias
	.size		__nv_reservedSMEM_offset_0_alias, 0, 64
	.other		__nv_reservedSMEM_offset_0_alias,@"STO_CUDA_RESERVED_SHARED STV_DEFAULT"
__nv_reservedSMEM_offset_0_alias:
	.zero		0
	.zero		64


//--------------------- .nv.constant0._Z15TiledConvKernel6Matrix6FilterS_ --------------------------
	.section	.nv.constant0._Z15TiledConvKernel6Matrix6FilterS_,"a",@progbits
	.sectionflags	@""
	.align	4
.nv.constant0._Z15TiledConvKernel6Matrix6FilterS_:
	.zero		968


//--------------------- SYMBOLS --------------------------

	.type		.nv.reservedSmem.offset0,@object
	.size		.nv.reservedSmem.offset0,0x4
	.type		.nv.reservedSmem.cap,@object
	.size		.nv.reservedSmem.cap,0x4
